//
// Generated by NVIDIA NVVM Compiler
//
// Compiler Build ID: CL-36424714
// Cuda compilation tools, release 13.0, V13.0.88
// Based on NVVM 20.0.0
//

.version 9.0
.target sm_100
.address_size 64

	// .globl	_Z9transposePiS_
// _ZZ9transposePiS_E11temp_matrix has been demoted

.visible .entry _Z9transposePiS_(
	.param .u64 .ptr .align 1 _Z9transposePiS__param_0,
	.param .u64 .ptr .align 1 _Z9transposePiS__param_1
)
{
	.reg .b32 	%r<20>;
	.reg .b64 	%rd<9>;
	// demoted variable
	.shared .align 4 .b8 _ZZ9transposePiS_E11temp_matrix[4096];
	ld.param.u64 	%rd1, [_Z9transposePiS__param_0];
	ld.param.u64 	%rd2, [_Z9transposePiS__param_1];
	cvta.to.global.u64 	%rd3, %rd2;
	cvta.to.global.u64 	%rd4, %rd1;
	mov.u32 	%r1, %ctaid.x;
	mov.u32 	%r2, %ntid.x;
	mov.u32 	%r3, %tid.x;
	mad.lo.s32 	%r4, %r1, %r2, %r3;
	mov.u32 	%r5, %ctaid.y;
	mov.u32 	%r6, %ntid.y;
	mov.u32 	%r7, %tid.y;
	mad.lo.s32 	%r8, %r5, %r6, %r7;
	shl.b32 	%r9, %r4, 13;
	add.s32 	%r10, %r9, %r8;
	mul.wide.s32 	%rd5, %r10, 4;
	add.s64 	%rd6, %rd4, %rd5;
	ld.global.u32 	%r11, [%rd6];
	shl.b32 	%r12, %r3, 7;
	mov.u32 	%r13, _ZZ9transposePiS_E11temp_matrix;
	add.s32 	%r14, %r13, %r12;
	shl.b32 	%r15, %r7, 2;
	add.s32 	%r16, %r14, %r15;
	st.shared.u32 	[%r16], %r11;
	bar.sync 	0;
	ld.shared.u32 	%r17, [%r16];
	shl.b32 	%r18, %r8, 13;
	add.s32 	%r19, %r18, %r4;
	mul.wide.s32 	%rd7, %r19, 4;
	add.s64 	%rd8, %rd3, %rd7;
	st.global.u32 	[%rd8], %r17;
	ret;

}


// ===== COMPILED SASS (sm_100) =====

	.target	sm_100

	.elftype	@"ET_EXEC"


//--------------------- .note.nv.tkinfo           --------------------------
	.section	.note.nv.tkinfo,"",@"SHT_NOTE"
	.sectionflags	@"SHF_NOTE_NV_TKINFO"
	.tkinfo
        /*0018*/ 	.word	0x00000002
        /*0030*/ 	.string	""
        /*0030*/ 	.string	"ptxas"
        /*0030*/ 	.string	"Cuda compilation tools, release 13.0, V13.0.88"
        /*0030*/ 	.string	"Build cuda_13.0.r13.0/compiler.36424714_0"
        /*0030*/ 	.string	"-arch sm_100 -m 64 "



//--------------------- .note.nv.cuinfo           --------------------------
	.section	.note.nv.cuinfo,"",@"SHT_NOTE"
	.sectionflags	@"SHF_NOTE_NV_CUINFO"
        /*0018*/ 	.short	0x0002
        /*001a*/ 	.short	0x0064
        /*001c*/ 	.short	0x0082
	.zero		2


//--------------------- .nv.info                  --------------------------
	.section	.nv.info,"",@"SHT_CUDA_INFO"
	.align	4


	//----- nvinfo : EIATTR_REGCOUNT
	.align		4
        /*0000*/ 	.byte	0x04, 0x2f
        /*0002*/ 	.short	(.L_1 - .L_0)
	.align		4
.L_0:
        /*0004*/ 	.word	index@(_Z9transposePiS_)
        /*0008*/ 	.word	0x0000000e


	//----- nvinfo : EIATTR_FRAME_SIZE
	.align		4
.L_1:
        /*000c*/ 	.byte	0x04, 0x11
        /*000e*/ 	.short	(.L_3 - .L_2)
	.align		4
.L_2:
        /*0010*/ 	.word	index@(_Z9transposePiS_)
        /*0014*/ 	.word	0x00000000


	//----- nvinfo : EIATTR_MIN_STACK_SIZE
	.align		4
.L_3:
        /*0018*/ 	.byte	0x04, 0x12
        /*001a*/ 	.short	(.L_5 - .L_4)
	.align		4
.L_4:
        /*001c*/ 	.word	index@(_Z9transposePiS_)
        /*0020*/ 	.word	0x00000000
.L_5:


//--------------------- .nv.compat                --------------------------
	.section	.nv.compat,"",@"SHT_CUDA_COMPAT_INFO"
	.align	4
        /*0000*/ 	.byte	0x02, 0x09, 0x00, 0x00, 0x02, 0x02, 0x01, 0x00, 0x02, 0x05, 0x05, 0x00, 0x03, 0x07, 0x01, 0x01
        /*0010*/ 	.byte	0x02, 0x03, 0x00, 0x00, 0x02, 0x06, 0x01, 0x00, 0x04, 0x0b, 0x08, 0x00, 0x09, 0x00, 0x00, 0x00
        /*0020*/ 	.byte	0x00, 0x00, 0x00, 0x00


//--------------------- .nv.info._Z9transposePiS_ --------------------------
	.section	.nv.info._Z9transposePiS_,"",@"SHT_CUDA_INFO"
	.sectionflags	@""
	.align	4


	//----- nvinfo : EIATTR_CUDA_API_VERSION
	.align		4
        /*0000*/ 	.byte	0x04, 0x37
        /*0002*/ 	.short	(.L_7 - .L_6)
.L_6:
        /*0004*/ 	.word	0x00000082


	//----- nvinfo : EIATTR_KPARAM_INFO
	.align		4
.L_7:
        /*0008*/ 	.byte	0x04, 0x17
        /*000a*/ 	.short	(.L_9 - .L_8)
.L_8:
        /*000c*/ 	.word	0x00000000
        /*0010*/ 	.short	0x0001
        /*0012*/ 	.short	0x0008
        /*0014*/ 	.byte	0x00, 0xf5, 0x21, 0x00


	//----- nvinfo : EIATTR_KPARAM_INFO
	.align		4
.L_9:
        /*0018*/ 	.byte	0x04, 0x17
        /*001a*/ 	.short	(.L_11 - .L_10)
.L_10:
        /*001c*/ 	.word	0x00000000
        /*0020*/ 	.short	0x0000
        /*0022*/ 	.short	0x0000
        /*0024*/ 	.byte	0x00, 0xf5, 0x21, 0x00


	//----- nvinfo : EIATTR_SPARSE_MMA_MASK
	.align		4
.L_11:
        /*0028*/ 	.byte	0x03, 0x50
        /*002a*/ 	.short	0x0000


	//----- nvinfo : EIATTR_MAXREG_COUNT
	.align		4
        /*002c*/ 	.byte	0x03, 0x1b
        /*002e*/ 	.short	0x00ff


	//----- nvinfo : EIATTR_NUM_BARRIERS
	.align		4
        /*0030*/ 	.byte	0x02, 0x4c
        /*0032*/ 	.byte	0x01
	.zero		1


	//----- nvinfo : EIATTR_MERCURY_ISA_VERSION
	.align		4
        /*0034*/ 	.byte	0x03, 0x5f
        /*0036*/ 	.short	0x0101


	//----- nvinfo : EIATTR_VRC_CTA_INIT_COUNT
	.align		4
        /*0038*/ 	.byte	0x02, 0x4a
	.zero		1
	.zero		1


	//----- nvinfo : EIATTR_EXIT_INSTR_OFFSETS
	.align		4
        /*003c*/ 	.byte	0x04, 0x1c
        /*003e*/ 	.short	(.L_13 - .L_12)


	//   ....[0]....
.L_12:
        /*0040*/ 	.word	0x000001a0


	//----- nvinfo : EIATTR_CBANK_PARAM_SIZE
	.align		4
.L_13:
        /*0044*/ 	.byte	0x03, 0x19
        /*0046*/ 	.short	0x0010


	//----- nvinfo : EIATTR_PARAM_CBANK
	.align		4
        /*0048*/ 	.byte	0x04, 0x0a
        /*004a*/ 	.short	(.L_15 - .L_14)
	.align		4
.L_14:
        /*004c*/ 	.word	index@(.nv.constant0._Z9transposePiS_)
        /*0050*/ 	.short	0x0380
        /*0052*/ 	.short	0x0010


	//----- nvinfo : EIATTR_SW_WAR
	.align		4
.L_15:
        /*0054*/ 	.byte	0x04, 0x36
        /*0056*/ 	.short	(.L_17 - .L_16)
.L_16:
        /*0058*/ 	.word	0x00000008
.L_17:


//--------------------- .nv.callgraph             --------------------------
	.section	.nv.callgraph,"",@"SHT_CUDA_CALLGRAPH"
	.align	4
	.sectionentsize	8
	.align		4
        /*0000*/ 	.word	0x00000000
	.align		4
        /*0004*/ 	.word	0xffffffff
	.align		4
        /*0008*/ 	.word	0x00000000
	.align		4
        /*000c*/ 	.word	0xfffffffe
	.align		4
        /*0010*/ 	.word	0x00000000
	.align		4
        /*0014*/ 	.word	0xfffffffd
	.align		4
        /*0018*/ 	.word	0x00000000
	.align		4
        /*001c*/ 	.word	0xfffffffc


//--------------------- .text._Z9transposePiS_    --------------------------
	.section	.text._Z9transposePiS_,"ax",@progbits
	.align	128
        .global         _Z9transposePiS_
        .type           _Z9transposePiS_,@function
        .size           _Z9transposePiS_,(.L_x_1 - _Z9transposePiS_)
        .other          _Z9transposePiS_,@"STO_CUDA_ENTRY STV_DEFAULT"
_Z9transposePiS_:
.text._Z9transposePiS_:
[----:B------:R-:W-:Y:S01]  /*0000*/  LDC R1, c[0x0][0x37c] ;  /* 0x0000df00ff017b82 */ /* 0x000fe20000000800 */
[----:B------:R-:W0:Y:S07]  /*0010*/  S2R R9, SR_TID.X ;  /* 0x0000000000097919 */ /* 0x000e2e0000002100 */
[----:B------:R-:W0:Y:S01]  /*0020*/  LDC R0, c[0x0][0x360] ;  /* 0x0000d800ff007b82 */ /* 0x000e220000000800 */
[----:B------:R-:W1:Y:S01]  /*0030*/  LDCU.64 UR6, c[0x0][0x358] ;  /* 0x00006b00ff0677ac */ /* 0x000e620008000a00 */
[----:B------:R-:W2:Y:S06]  /*0040*/  S2R R8, SR_TID.Y ;  /* 0x0000000000087919 */ /* 0x000eac0000002200 */
[----:B------:R-:W0:Y:S08]  /*0050*/  S2UR UR4, SR_CTAID.X ;  /* 0x00000000000479c3 */ /* 0x000e300000002500 */
[----:B------:R-:W2:Y:S08]  /*0060*/  S2UR UR5, SR_CTAID.Y ;  /* 0x00000000000579c3 */ /* 0x000eb00000002600 */
[----:B------:R-:W2:Y:S08]  /*0070*/  LDC R7, c[0x0][0x364] ;  /* 0x0000d900ff077b82 */ /* 0x000eb00000000800 */
[----:B------:R-:W3:Y:S01]  /*0080*/  LDC.64 R2, c[0x0][0x380] ;  /* 0x0000e000ff027b82 */ /* 0x000ee20000000a00 */
[----:B0-----:R-:W-:-:S02]  /*0090*/  IMAD R0, R0, UR4, R9 ;  /* 0x0000000400007c24 */ /* 0x001fc4000f8e0209 */
[----:B--2---:R-:W-:-:S05]  /*00a0*/  IMAD R7, R7, UR5, R8 ;  /* 0x0000000507077c24 */ /* 0x004fca000f8e0208 */
[----:B------:R-:W-:-:S05]  /*00b0*/  LEA R5, R0, R7, 0xd ;  /* 0x0000000700057211 */ /* 0x000fca00078e68ff */
[----:B---3--:R-:W-:-:S05]  /*00c0*/  IMAD.WIDE R2, R5, 0x4, R2 ;  /* 0x0000000405027825 */ /* 0x008fca00078e0202 */
[----:B-1----:R0:W2:Y:S01]  /*00d0*/  LDG.E R6, desc[UR6][R2.64] ;  /* 0x0000000602067981 */ /* 0x0020a2000c1e1900 */
[----:B------:R-:W1:Y:S01]  /*00e0*/  S2UR UR5, SR_CgaCtaId ;  /* 0x00000000000579c3 */ /* 0x000e620000008800 */
[----:B------:R-:W-:Y:S01]  /*00f0*/  UMOV UR4, 0x400 ;  /* 0x0000040000047882 */ /* 0x000fe20000000000 */
[----:B------:R-:W-:Y:S01]  /*0100*/  LEA R7, R7, R0, 0xd ;  /* 0x0000000007077211 */ /* 0x000fe200078e68ff */
[----:B-1----:R-:W-:-:S06]  /*0110*/  ULEA UR4, UR5, UR4, 0x18 ;  /* 0x0000000405047291 */ /* 0x002fcc000f8ec0ff */
[----:B------:R-:W-:-:S04]  /*0120*/  LEA R4, R9, UR4, 0x7 ;  /* 0x0000000409047c11 */ /* 0x000fc8000f8e38ff */
[----:B------:R-:W-:Y:S02]  /*0130*/  LEA R9, R8, R4, 0x2 ;  /* 0x0000000408097211 */ /* 0x000fe400078e10ff */
[----:B------:R-:W0:Y:S02]  /*0140*/  LDC.64 R4, c[0x0][0x388] ;  /* 0x0000e200ff047b82 */ /* 0x000e240000000a00 */
[----:B0-----:R-:W-:Y:S01]  /*0150*/  IMAD.WIDE R2, R7, 0x4, R4 ;  /* 0x0000000407027825 */ /* 0x001fe200078e0204 */
[----:B--2---:R-:W-:Y:S05]  /*0160*/  STS [R9], R6 ;  /* 0x0000000609007388 */ /* 0x004fea0000000800 */
[----:B------:R-:W-:Y:S06]  /*0170*/  BAR.SYNC.DEFER_BLOCKING 0x0 ;  /* 0x0000000000007b1d */ /* 0x000fec0000010000 */
[----:B------:R-:W0:Y:S04]  /*0180*/  LDS R11, [R9] ;  /* 0x00000000090b7984 */ /* 0x000e280000000800 */
[----:B0-----:R-:W-:Y:S01]  /*0190*/  STG.E desc[UR6][R2.64], R11 ;  /* 0x0000000b02007986 */ /* 0x001fe2000c101906 */
[----:B------:R-:W-:Y:S05]  /*01a0*/  EXIT ;  /* 0x000000000000794d */ /* 0x000fea0003800000 */
.L_x_0:
[----:B------:R-:W-:-:S00]  /*01b0*/  BRA `(.L_x_0) ;  /* 0xfffffffc00fc7947 */ /* 0x000fc0000383ffff */
[----:B------:R-:W-:-:S00]  /*01c0*/  NOP ;  /* 0x0000000000007918 */ /* 0x000fc00000000000 */
        /* <DEDUP_REMOVED lines=11> */
.L_x_1:


//--------------------- .nv.shared._Z9transposePiS_ --------------------------
	.section	.nv.shared._Z9transposePiS_,"aw",@nobits
	.sectionflags	@""
	.align	4
.nv.shared._Z9transposePiS_:
	.zero		5120


//--------------------- .nv.shared.reserved.0     --------------------------
	.section	.nv.shared.reserved.0,"aw",@nobits
	.weak		__nv_reservedSMEM_offset_0_alias
	.size		__nv_reservedSMEM_offset_0_alias, 0, 64
	.other		__nv_reservedSMEM_offset_0_alias,@"STO_CUDA_RESERVED_SHARED STV_DEFAULT"
__nv_reservedSMEM_offset_0_alias:
	.zero		0
	.zero		64


//--------------------- .nv.constant0._Z9transposePiS_ --------------------------
	.section	.nv.constant0._Z9transposePiS_,"a",@progbits
	.sectionflags	@""
	.align	4
.nv.constant0._Z9transposePiS_:
	.zero		912


//--------------------- SYMBOLS --------------------------

	.type		.nv.reservedSmem.offset0,@object
	.size		.nv.reservedSmem.offset0,0x4
	.type		.nv.reservedSmem.cap,@object
	.size		.nv.reservedSmem.cap,0x4
